	.headerflags	@"EF_CUDA_TEXMODE_UNIFIED EF_CUDA_64BIT_ADDRESS EF_CUDA_ACCELERATORS EF_CUDA_SM90 EF_CUDA_VIRTUAL_SM(EF_CUDA_SM90)"
	.elftype	@"ET_EXEC"


//--------------------- .nv.info                  --------------------------
	.section	.nv.info,"",@"SHT_CUDA_INFO"
	.align	4


	//----- nvinfo : EIATTR_REGCOUNT
	.align		4
        /*0000*/ 	.byte	0x04, 0x2f
        /*0002*/ 	.short	(.L_1 - .L_0)
	.align		4
.L_0:
        /*0004*/ 	.word	index@(triton_poi_fused_clone_27)
        /*0008*/ 	.word	0x00000020


	//----- nvinfo : EIATTR_MIN_STACK_SIZE
	.align		4
.L_1:
        /*000c*/ 	.byte	0x04, 0x12
        /*000e*/ 	.short	(.L_3 - .L_2)
	.align		4
.L_2:
        /*0010*/ 	.word	index@(triton_poi_fused_clone_27)
        /*0014*/ 	.word	0x00000000


	//----- nvinfo : EIATTR_FRAME_SIZE
	.align		4
.L_3:
        /*0018*/ 	.byte	0x04, 0x11
        /*001a*/ 	.short	(.L_5 - .L_4)
	.align		4
.L_4:
        /*001c*/ 	.word	index@(triton_poi_fused_clone_27)
        /*0020*/ 	.word	0x00000000


	//----- nvinfo : EIATTR_MIN_STACK_SIZE
	.align		4
.L_5:
        /*0024*/ 	.byte	0x04, 0x12
        /*0026*/ 	.short	(.L_7 - .L_6)
	.align		4
.L_6:
        /*0028*/ 	.word	index@(triton_poi_fused_clone_27)
        /*002c*/ 	.word	0x00000000
.L_7:


//--------------------- .nv.info.triton_poi_fused_clone_27 --------------------------
	.section	.nv.info.triton_poi_fused_clone_27,"",@"SHT_CUDA_INFO"
	.sectionflags	@""
	.align	4


	//----- nvinfo : EIATTR_CUDA_API_VERSION
	.align		4
        /*0000*/ 	.byte	0x04, 0x37
        /*0002*/ 	.short	(.L_9 - .L_8)
.L_8:
        /*0004*/ 	.word	0x0000007c


	//----- nvinfo : EIATTR_KPARAM_INFO
	.align		4
.L_9:
        /*0008*/ 	.byte	0x04, 0x17
        /*000a*/ 	.short	(.L_11 - .L_10)
.L_10:
        /*000c*/ 	.word	0x00000000
        /*0010*/ 	.short	0x0004
        /*0012*/ 	.short	0x001c
        /*0014*/ 	.byte	0x00, 0xf0, 0x11, 0x00


	//----- nvinfo : EIATTR_KPARAM_INFO
	.align		4
.L_11:
        /*0018*/ 	.byte	0x04, 0x17
        /*001a*/ 	.short	(.L_13 - .L_12)
.L_12:
        /*001c*/ 	.word	0x00000000
        /*0020*/ 	.short	0x0003
        /*0022*/ 	.short	0x0018
        /*0024*/ 	.byte	0x00, 0xf0, 0x11, 0x00


	//----- nvinfo : EIATTR_KPARAM_INFO
	.align		4
.L_13:
        /*0028*/ 	.byte	0x04, 0x17
        /*002a*/ 	.short	(.L_15 - .L_14)
.L_14:
        /*002c*/ 	.word	0x00000000
        /*0030*/ 	.short	0x0002
        /*0032*/ 	.short	0x0010
        /*0034*/ 	.byte	0x00, 0xf4, 0x21, 0x00


	//----- nvinfo : EIATTR_KPARAM_INFO
	.align		4
.L_15:
        /*0038*/ 	.byte	0x04, 0x17
        /*003a*/ 	.short	(.L_17 - .L_16)
.L_16:
        /*003c*/ 	.word	0x00000000
        /*0040*/ 	.short	0x0001
        /*0042*/ 	.short	0x0008
        /*0044*/ 	.byte	0x00, 0xf4, 0x21, 0x00


	//----- nvinfo : EIATTR_KPARAM_INFO
	.align		4
.L_17:
        /*0048*/ 	.byte	0x04, 0x17
        /*004a*/ 	.short	(.L_19 - .L_18)
.L_18:
        /*004c*/ 	.word	0x00000000
        /*0050*/ 	.short	0x0000
        /*0052*/ 	.short	0x0000
        /*0054*/ 	.byte	0x00, 0xf4, 0x21, 0x00


	//----- nvinfo : EIATTR_SPARSE_MMA_MASK
	.align		4
.L_19:
        /*0058*/ 	.byte	0x03, 0x50
        /*005a*/ 	.short	0x0000


	//----- nvinfo : EIATTR_MAXREG_COUNT
	.align		4
        /*005c*/ 	.byte	0x03, 0x1b
        /*005e*/ 	.short	0x00ff


	//----- nvinfo : EIATTR_EXIT_INSTR_OFFSETS
	.align		4
        /*0060*/ 	.byte	0x04, 0x1c
        /*0062*/ 	.short	(.L_21 - .L_20)


	//   ....[0]....
.L_20:
        /*0064*/ 	.word	0x00000a30


	//   ....[1]....
        /*0068*/ 	.word	0x00000ac0


	//----- nvinfo : EIATTR_REQNTID
	.align		4
.L_21:
        /*006c*/ 	.byte	0x04, 0x10
        /*006e*/ 	.short	(.L_23 - .L_22)
.L_22:
        /*0070*/ 	.word	0x00000100
        /*0074*/ 	.word	0x00000001
        /*0078*/ 	.word	0x00000001


	//----- nvinfo : EIATTR_CBANK_PARAM_SIZE
	.align		4
.L_23:
        /*007c*/ 	.byte	0x03, 0x19
        /*007e*/ 	.short	0x0020


	//----- nvinfo : EIATTR_PARAM_CBANK
	.align		4
        /*0080*/ 	.byte	0x04, 0x0a
        /*0082*/ 	.short	(.L_25 - .L_24)
	.align		4
.L_24:
        /*0084*/ 	.word	index@(.nv.constant0.triton_poi_fused_clone_27)
        /*0088*/ 	.short	0x0210
        /*008a*/ 	.short	0x0020


	//----- nvinfo : EIATTR_SW_WAR
	.align		4
.L_25:
        /*008c*/ 	.byte	0x04, 0x36
        /*008e*/ 	.short	(.L_27 - .L_26)
.L_26:
        /*0090*/ 	.word	0x00000008
.L_27:


//--------------------- .nv.callgraph             --------------------------
	.section	.nv.callgraph,"",@"SHT_CUDA_CALLGRAPH"
	.align	4
	.sectionentsize	8
	.align		4
        /*0000*/ 	.word	0x00000000
	.align		4
        /*0004*/ 	.word	0xffffffff
	.align		4
        /*0008*/ 	.word	0x00000000
	.align		4
        /*000c*/ 	.word	0xfffffffe
	.align		4
        /*0010*/ 	.word	0x00000000
	.align		4
        /*0014*/ 	.word	0xfffffffd
	.align		4
        /*0018*/ 	.word	0x00000000
	.align		4
        /*001c*/ 	.word	0xfffffffc


//--------------------- .text.triton_poi_fused_clone_27 --------------------------
	.section	.text.triton_poi_fused_clone_27,"ax",@progbits
	.sectionflags	@"SHF_BARRIERS=1"
	.align	128
        .global         triton_poi_fused_clone_27
        .type           triton_poi_fused_clone_27,@function
        .size           triton_poi_fused_clone_27,(.L_x_1 - triton_poi_fused_clone_27)
        .other          triton_poi_fused_clone_27,@"STO_CUDA_ENTRY STV_DEFAULT"
triton_poi_fused_clone_27:
.text.triton_poi_fused_clone_27:
[----:B------:R-:W0:Y:S01]  /*0000*/  LDC R1, c[0x0][0x28] ;  /* 0x00000a00ff017b82 */ /* 0x000e220000000800 */
[----:B------:R-:W1:Y:S07]  /*0010*/  S2R R3, SR_TID.X ;  /* 0x0000000000037919 */ /* 0x000e6e0000002100 */
[----:B------:R-:W2:Y:S01]  /*0020*/  LDC.64 R28, c[0x0][0x210] ;  /* 0x00008400ff1c7b82 */ /* 0x000ea20000000a00 */
[----:B------:R-:W-:Y:S01]  /*0030*/  CS2R R10, SRZ ;  /* 0x00000000000a7805 */ /* 0x000fe2000001ff00 */
[----:B------:R-:W-:Y:S01]  /*0040*/  ULDC.64 UR6, c[0x0][0x208] ;  /* 0x0000820000067ab9 */ /* 0x000fe20000000a00 */
[----:B------:R-:W3:Y:S01]  /*0050*/  S2R R2, SR_CTAID.X ;  /* 0x0000000000027919 */ /* 0x000ee20000002500 */
[----:B------:R-:W4:Y:S01]  /*0060*/  S2R R25, SR_CTAID.Y ;  /* 0x0000000000197919 */ /* 0x000f220000002600 */
[----:B-1----:R-:W-:Y:S01]  /*0070*/  SHF.R.U32.HI R5, RZ, 0x2, R3 ;  /* 0x00000002ff057819 */ /* 0x002fe20000011603 */
[----:B------:R-:W-:-:S03]  /*0080*/  IMAD.SHL.U32 R0, R3, 0x4, RZ ;  /* 0x0000000403007824 */ /* 0x000fc600078e00ff */
[----:B------:R-:W-:Y:S02]  /*0090*/  SGXT.U32 R5, R5, 0x6 ;  /* 0x000000060505781a */ /* 0x000fe40000000000 */
[--C-:B---3--:R-:W-:Y:S02]  /*00a0*/  SHF.R.S32.HI R8, RZ, 0x17, R2.reuse ;  /* 0x00000017ff087819 */ /* 0x108fe40000011402 */
[----:B------:R-:W-:Y:S01]  /*00b0*/  PRMT R5, R5, 0x6540, R2 ;  /* 0x0000654005057816 */ /* 0x000fe20000000002 */
[----:B----4-:R-:W-:Y:S01]  /*00c0*/  IMAD.SHL.U32 R25, R25, 0x10, RZ ;  /* 0x0000001019197824 */ /* 0x010fe200078e00ff */
[----:B------:R-:W-:Y:S02]  /*00d0*/  SGXT R8, R8, 0x1 ;  /* 0x000000010808781a */ /* 0x000fe40000000200 */
[----:B------:R-:W-:Y:S02]  /*00e0*/  SHF.R.S32.HI R4, RZ, 0x1f, R5 ;  /* 0x0000001fff047819 */ /* 0x000fe40000011405 */
[----:B------:R-:W-:-:S02]  /*00f0*/  LOP3.LUT R9, R25, 0xc, R0, 0xf8, !PT ;  /* 0x0000000c19097812 */ /* 0x000fc400078ef800 */
[-C--:B------:R-:W-:Y:S02]  /*0100*/  LEA.HI R4, R4, R5.reuse, RZ, 0x6 ;  /* 0x0000000504047211 */ /* 0x080fe400078f30ff */
[----:B------:R-:W-:Y:S02]  /*0110*/  SHF.R.U32.HI R7, RZ, 0x2, R9 ;  /* 0x00000002ff077819 */ /* 0x000fe40000011609 */
[----:B------:R-:W-:Y:S02]  /*0120*/  LOP3.LUT R6, R4, 0x3fffffc0, RZ, 0xc0, !PT ;  /* 0x3fffffc004067812 */ /* 0x000fe400078ec0ff */
[----:B------:R-:W-:Y:S02]  /*0130*/  LEA.HI R8, R8, R5, RZ, 0x6 ;  /* 0x0000000508087211 */ /* 0x000fe400078f30ff */
[----:B------:R-:W-:Y:S01]  /*0140*/  ISETP.GE.AND P0, PT, R9, 0x10, PT ;  /* 0x000000100900780c */ /* 0x000fe20003f06270 */
[----:B------:R-:W-:Y:S01]  /*0150*/  IMAD.IADD R6, R5, 0x1, -R6 ;  /* 0x0000000105067824 */ /* 0x000fe200078e0a06 */
[----:B------:R-:W-:Y:S01]  /*0160*/  SHF.R.S32.HI R4, RZ, 0x6, R4 ;  /* 0x00000006ff047819 */ /* 0x000fe20000011404 */
[----:B------:R-:W-:-:S02]  /*0170*/  VIADD R5, R8, 0x40 ;  /* 0x0000004008057836 */ /* 0x000fc40000000000 */
[----:B------:R-:W-:Y:S01]  /*0180*/  IMAD R7, R7, 0xe4c40, R6 ;  /* 0x000e4c4007077824 */ /* 0x000fe200078e0206 */
[C---:B------:R-:W-:Y:S01]  /*0190*/  LOP3.LUT R6, R8.reuse, 0x80, RZ, 0xfc, !PT ;  /* 0x0000008008067812 */ /* 0x040fe200078efcff */
[----:B------:R-:W-:Y:S01]  /*01a0*/  VIADD R8, R8, 0xc0 ;  /* 0x000000c008087836 */ /* 0x000fe20000000000 */
[----:B------:R-:W-:Y:S02]  /*01b0*/  SHF.R.S32.HI R5, RZ, 0x6, R5 ;  /* 0x00000006ff057819 */ /* 0x000fe40000011405 */
[----:B------:R-:W-:Y:S02]  /*01c0*/  LEA R7, R7, 0x1d55c, 0x2 ;  /* 0x0001d55c07077811 */ /* 0x000fe400078e10ff */
[----:B------:R-:W-:Y:S01]  /*01d0*/  SHF.R.S32.HI R8, RZ, 0x6, R8 ;  /* 0x00000006ff087819 */ /* 0x000fe20000011408 */
[----:B------:R-:W1:Y:S01]  /*01e0*/  @!P0 LDC.64 R26, c[0x0][0x218] ;  /* 0x00008600ff1a8b82 */ /* 0x000e620000000a00 */
[----:B------:R-:W-:Y:S01]  /*01f0*/  SHF.R.S32.HI R6, RZ, 0x6, R6 ;  /* 0x00000006ff067819 */ /* 0x000fe20000011406 */
[----:B------:R-:W-:-:S02]  /*0200*/  IMAD R13, R5, 0xf20, R7 ;  /* 0x00000f20050d7824 */ /* 0x000fc400078e0207 */
[--C-:B------:R-:W-:Y:S01]  /*0210*/  IMAD R15, R8, 0xf20, R7.reuse ;  /* 0x00000f20080f7824 */ /* 0x100fe200078e0207 */
[----:B------:R-:W-:Y:S01]  /*0220*/  CS2R R8, SRZ ;  /* 0x0000000000087805 */ /* 0x000fe2000001ff00 */
[--C-:B------:R-:W-:Y:S01]  /*0230*/  IMAD R23, R4, 0xf20, R7.reuse ;  /* 0x00000f2004177824 */ /* 0x100fe200078e0207 */
[----:B------:R-:W-:Y:S01]  /*0240*/  CS2R R4, SRZ ;  /* 0x0000000000047805 */ /* 0x000fe2000001ff00 */
[----:B------:R-:W-:Y:S01]  /*0250*/  IMAD R21, R6, 0xf20, R7 ;  /* 0x00000f2006157824 */ /* 0x000fe200078e0207 */
[----:B------:R-:W-:Y:S01]  /*0260*/  CS2R R6, SRZ ;  /* 0x0000000000067805 */ /* 0x000fe2000001ff00 */
[----:B--2---:R-:W-:-:S04]  /*0270*/  IMAD.WIDE R12, R13, 0x4, R28 ;  /* 0x000000040d0c7825 */ /* 0x004fc800078e021c */
[--C-:B------:R-:W-:Y:S01]  /*0280*/  IMAD.WIDE R22, R23, 0x4, R28.reuse ;  /* 0x0000000417167825 */ /* 0x100fe200078e021c */
[----:B------:R2:W3:Y:S03]  /*0290*/  @!P0 LDG.E.EL.128 R8, desc[UR6][R12.64] ;  /* 0x000000060c088981 */ /* 0x0004e6000c2e1d00 */
[--C-:B------:R-:W-:Y:S01]  /*02a0*/  IMAD.WIDE R20, R21, 0x4, R28.reuse ;  /* 0x0000000415147825 */ /* 0x100fe200078e021c */
[----:B------:R4:W5:Y:S03]  /*02b0*/  @!P0 LDG.E.EL.128 R4, desc[UR6][R22.64] ;  /* 0x0000000616048981 */ /* 0x000966000c2e1d00 */
[----:B------:R-:W-:Y:S01]  /*02c0*/  IMAD.WIDE R28, R15, 0x4, R28 ;  /* 0x000000040f1c7825 */ /* 0x000fe200078e021c */
[----:B------:R-:W-:Y:S02]  /*02d0*/  CS2R R14, SRZ ;  /* 0x00000000000e7805 */ /* 0x000fe4000001ff00 */
[----:B--2---:R-:W-:-:S02]  /*02e0*/  CS2R R12, SRZ ;  /* 0x00000000000c7805 */ /* 0x004fc4000001ff00 */
[----:B------:R-:W-:Y:S02]  /*02f0*/  CS2R R16, SRZ ;  /* 0x0000000000107805 */ /* 0x000fe4000001ff00 */
[----:B------:R-:W-:Y:S02]  /*0300*/  CS2R R18, SRZ ;  /* 0x0000000000127805 */ /* 0x000fe4000001ff00 */
[----:B----4-:R-:W-:Y:S01]  /*0310*/  CS2R R22, SRZ ;  /* 0x0000000000167805 */ /* 0x010fe2000001ff00 */
[----:B------:R2:W4:Y:S04]  /*0320*/  @!P0 LDG.E.EL.128 R12, desc[UR6][R20.64] ;  /* 0x00000006140c8981 */ /* 0x000528000c2e1d00 */
[----:B------:R-:W3:Y:S01]  /*0330*/  @!P0 LDG.E.EL.128 R16, desc[UR6][R28.64] ;  /* 0x000000061c108981 */ /* 0x000ee2000c2e1d00 */
[----:B--2---:R-:W-:-:S06]  /*0340*/  CS2R R20, SRZ ;  /* 0x0000000000147805 */ /* 0x004fcc000001ff00 */
[----:B-1----:R-:W5:Y:S01]  /*0350*/  @!P0 LDG.E.EL.128 R20, desc[UR6][R26.64] ;  /* 0x000000061a148981 */ /* 0x002f62000c2e1d00 */
[----:B------:R-:W1:Y:S01]  /*0360*/  S2R R24, SR_TID.X ;  /* 0x0000000000187919 */ /* 0x000e620000002100 */
[----:B------:R-:W2:Y:S01]  /*0370*/  S2UR UR5, SR_CgaCtaId ;  /* 0x00000000000579c3 */ /* 0x000ea20000008800 */
[----:B------:R-:W-:Y:S02]  /*0380*/  UMOV UR4, 0x400 ;  /* 0x0000040000047882 */ /* 0x000fe40000000000 */
[----:B--2---:R-:W-:Y:S01]  /*0390*/  UPRMT UR4, UR5, 0x654, UR4 ;  /* 0x0000065405047896 */ /* 0x004fe20008000004 */
[----:B------:R-:W-:Y:S01]  /*03a0*/  SHF.R.U32.HI R3, RZ, 0x6, R3 ;  /* 0x00000006ff037819 */ /* 0x000fe20000011603 */
[C---:B-----5:R-:W-:Y:S01]  /*03b0*/  FADD R4, R20.reuse, R4 ;  /* 0x0000000414047221 */ /* 0x060fe20000000000 */
[C---:B---3--:R-:W-:Y:S01]  /*03c0*/  FADD R8, R20.reuse, R8 ;  /* 0x0000000814087221 */ /* 0x048fe20000000000 */
[C---:B----4-:R-:W-:Y:S01]  /*03d0*/  FADD R12, R20.reuse, R12 ;  /* 0x0000000c140c7221 */ /* 0x050fe20000000000 */
[----:B------:R-:W-:Y:S01]  /*03e0*/  FADD R16, R20, R16 ;  /* 0x0000001014107221 */ /* 0x000fe20000000000 */
[----:B-1----:R-:W-:-:S02]  /*03f0*/  IMAD.SHL.U32 R20, R24, 0x400, RZ ;  /* 0x0000040018147824 */ /* 0x002fc400078e00ff */
[C---:B------:R-:W-:Y:S01]  /*0400*/  FADD R5, R21.reuse, R5 ;  /* 0x0000000515057221 */ /* 0x040fe20000000000 */
[C---:B------:R-:W-:Y:S01]  /*0410*/  FADD R9, R21.reuse, R9 ;  /* 0x0000000915097221 */ /* 0x040fe20000000000 */
[C---:B------:R-:W-:Y:S01]  /*0420*/  FADD R13, R21.reuse, R13 ;  /* 0x0000000d150d7221 */ /* 0x040fe20000000000 */
[----:B------:R-:W-:Y:S01]  /*0430*/  FADD R17, R21, R17 ;  /* 0x0000001115117221 */ /* 0x000fe20000000000 */
[----:B------:R-:W-:Y:S02]  /*0440*/  SHF.R.U32.HI R21, RZ, 0x2, R24 ;  /* 0x00000002ff157819 */ /* 0x000fe40000011618 */
[----:B------:R-:W-:Y:S01]  /*0450*/  LOP3.LUT R20, R20, 0xc00, RZ, 0xc0, !PT ;  /* 0x00000c0014147812 */ /* 0x000fe200078ec0ff */
[C---:B------:R-:W-:Y:S01]  /*0460*/  FADD R6, R22.reuse, R6 ;  /* 0x0000000616067221 */ /* 0x040fe20000000000 */
[C---:B------:R-:W-:Y:S01]  /*0470*/  FADD R10, R22.reuse, R10 ;  /* 0x0000000a160a7221 */ /* 0x040fe20000000000 */
[C---:B------:R-:W-:Y:S01]  /*0480*/  FADD R14, R22.reuse, R14 ;  /* 0x0000000e160e7221 */ /* 0x040fe20000000000 */
[----:B------:R-:W-:Y:S01]  /*0490*/  SGXT.U32 R21, R21, 0x6 ;  /* 0x000000061515781a */ /* 0x000fe20000000000 */
[----:B------:R-:W-:Y:S01]  /*04a0*/  FADD R22, R22, R18 ;  /* 0x0000001216167221 */ /* 0x000fe20000000000 */
[----:B------:R-:W-:-:S02]  /*04b0*/  LOP3.LUT R18, R20, 0x100, RZ, 0xfc, !PT ;  /* 0x0000010014127812 */ /* 0x000fc400078efcff */
[C---:B------:R-:W-:Y:S02]  /*04c0*/  LOP3.LUT R26, R20.reuse, 0x200, RZ, 0xfc, !PT ;  /* 0x00000200141a7812 */ /* 0x040fe400078efcff */
[C---:B------:R-:W-:Y:S02]  /*04d0*/  LOP3.LUT R28, R20.reuse, 0x300, RZ, 0xfc, !PT ;  /* 0x00000300141c7812 */ /* 0x040fe400078efcff */
[C---:B------:R-:W-:Y:S02]  /*04e0*/  LOP3.LUT R24, R20.reuse, R21, RZ, 0xfc, !PT ;  /* 0x0000001514187212 */ /* 0x040fe400078efcff */
[----:B------:R-:W-:Y:S02]  /*04f0*/  LEA.HI R27, R20, UR4, RZ, 0x1a ;  /* 0x00000004141b7c11 */ /* 0x000fe4000f8fd0ff */
[----:B------:R-:W-:Y:S02]  /*0500*/  LEA.HI R21, R18, UR4, RZ, 0x1a ;  /* 0x0000000412157c11 */ /* 0x000fe4000f8fd0ff */
[----:B------:R-:W-:-:S02]  /*0510*/  LEA.HI R29, R26, UR4, RZ, 0x1a ;  /* 0x000000041a1d7c11 */ /* 0x000fc4000f8fd0ff */
[----:B------:R-:W-:Y:S01]  /*0520*/  LEA.HI R28, R28, UR4, RZ, 0x1a ;  /* 0x000000041c1c7c11 */ /* 0x000fe2000f8fd0ff */
[C---:B------:R-:W-:Y:S02]  /*0530*/  IMAD R27, R24.reuse, 0x4, R27 ;  /* 0x00000004181b7824 */ /* 0x040fe400078e021b */
[C---:B------:R-:W-:Y:S02]  /*0540*/  IMAD R20, R24.reuse, 0x4, R21 ;  /* 0x0000000418147824 */ /* 0x040fe400078e0215 */
[C---:B------:R-:W-:Y:S01]  /*0550*/  FADD R7, R23.reuse, R7 ;  /* 0x0000000717077221 */ /* 0x040fe20000000000 */
[C---:B------:R-:W-:Y:S02]  /*0560*/  IMAD R21, R24.reuse, 0x4, R29 ;  /* 0x0000000418157824 */ /* 0x040fe400078e021d */
[----:B------:R-:W-:Y:S01]  /*0570*/  IMAD R24, R24, 0x4, R28 ;  /* 0x0000000418187824 */ /* 0x000fe200078e021c */
[----:B------:R1:W-:Y:S01]  /*0580*/  STS [R27], R4 ;  /* 0x000000041b007388 */ /* 0x0003e20000000800 */
[----:B------:R-:W-:-:S03]  /*0590*/  FADD R11, R23, R11 ;  /* 0x0000000b170b7221 */ /* 0x000fc60000000000 */
[----:B------:R-:W-:Y:S04]  /*05a0*/  STS [R20+0x400], R5 ;  /* 0x0004000514007388 */ /* 0x000fe80000000800 */
[----:B------:R-:W-:Y:S01]  /*05b0*/  STS [R21+0x800], R6 ;  /* 0x0008000615007388 */ /* 0x000fe20000000800 */
[----:B------:R-:W-:-:S03]  /*05c0*/  FADD R15, R23, R15 ;  /* 0x0000000f170f7221 */ /* 0x000fc60000000000 */
[----:B------:R-:W-:Y:S04]  /*05d0*/  STS [R24+0xc00], R7 ;  /* 0x000c000718007388 */ /* 0x000fe80000000800 */
[----:B------:R-:W-:Y:S04]  /*05e0*/  STS [R27+0x100], R8 ;  /* 0x000100081b007388 */ /* 0x000fe80000000800 */
[----:B------:R-:W-:Y:S04]  /*05f0*/  STS [R20+0x500], R9 ;  /* 0x0005000914007388 */ /* 0x000fe80000000800 */
[----:B------:R-:W-:Y:S01]  /*0600*/  STS [R21+0x900], R10 ;  /* 0x0009000a15007388 */ /* 0x000fe20000000800 */
[----:B------:R-:W-:-:S03]  /*0610*/  FADD R19, R23, R19 ;  /* 0x0000001317137221 */ /* 0x000fc60000000000 */
[----:B------:R-:W-:Y:S04]  /*0620*/  STS [R24+0xd00], R11 ;  /* 0x000d000b18007388 */ /* 0x000fe80000000800 */
[----:B------:R-:W-:Y:S04]  /*0630*/  STS [R27+0x200], R12 ;  /* 0x0002000c1b007388 */ /* 0x000fe80000000800 */
[----:B------:R-:W-:Y:S04]  /*0640*/  STS [R20+0x600], R13 ;  /* 0x0006000d14007388 */ /* 0x000fe80000000800 */
[----:B------:R-:W-:Y:S04]  /*0650*/  STS [R21+0xa00], R14 ;  /* 0x000a000e15007388 */ /* 0x000fe80000000800 */
[----:B------:R-:W-:Y:S01]  /*0660*/  STS [R24+0xe00], R15 ;  /* 0x000e000f18007388 */ /* 0x000fe20000000800 */
[----:B------:R-:W-:-:S03]  /*0670*/  LOP3.LUT R18, R0, 0x3fc, RZ, 0xc0, !PT ;  /* 0x000003fc00127812 */ /* 0x000fc600078ec0ff */
[----:B------:R-:W-:Y:S04]  /*0680*/  STS [R27+0x300], R16 ;  /* 0x000300101b007388 */ /* 0x000fe80000000800 */
[----:B------:R2:W-:Y:S04]  /*0690*/  STS [R20+0x700], R17 ;  /* 0x0007001114007388 */ /* 0x0005e80000000800 */
[----:B------:R3:W-:Y:S04]  /*06a0*/  STS [R21+0xb00], R22 ;  /* 0x000b001615007388 */ /* 0x0007e80000000800 */
[----:B------:R-:W-:Y:S01]  /*06b0*/  STS [R24+0xf00], R19 ;  /* 0x000f001318007388 */ /* 0x000fe20000000800 */
[C---:B-1----:R-:W-:Y:S01]  /*06c0*/  LOP3.LUT R4, R18.reuse, 0x400, RZ, 0xfc, !PT ;  /* 0x0000040012047812 */ /* 0x042fe200078efcff */
[----:B--2---:R-:W1:Y:S01]  /*06d0*/  LDC.64 R16, c[0x0][0x220] ;  /* 0x00008800ff107b82 */ /* 0x004e620000000a00 */
[----:B------:R-:W-:-:S02]  /*06e0*/  LOP3.LUT R5, R18, 0x800, RZ, 0xfc, !PT ;  /* 0x0000080012057812 */ /* 0x000fc400078efcff */
[----:B------:R-:W-:Y:S02]  /*06f0*/  SHF.R.U32.HI R6, RZ, 0x8, R0 ;  /* 0x00000008ff067819 */ /* 0x000fe40000011600 */
[----:B------:R-:W-:Y:S02]  /*0700*/  SHF.R.U32.HI R4, RZ, 0x6, R4 ;  /* 0x00000006ff047819 */ /* 0x000fe40000011604 */
[----:B------:R-:W-:Y:S02]  /*0710*/  SHF.R.U32.HI R7, RZ, 0x6, R5 ;  /* 0x00000006ff077819 */ /* 0x000fe40000011605 */
[----:B------:R-:W-:Y:S02]  /*0720*/  SGXT.U32 R5, R6, 0x2 ;  /* 0x000000020605781a */ /* 0x000fe40000000000 */
[----:B------:R-:W-:Y:S02]  /*0730*/  LOP3.LUT R6, R4, 0x1c, RZ, 0xc0, !PT ;  /* 0x0000001c04067812 */ /* 0x000fe400078ec0ff */
[----:B------:R-:W-:-:S02]  /*0740*/  LOP3.LUT R8, R7, 0x2c, RZ, 0xc0, !PT ;  /* 0x0000002c07087812 */ /* 0x000fc400078ec0ff */
[----:B------:R-:W-:Y:S02]  /*0750*/  LOP3.LUT R4, R5, 0x3fc, R0, 0xf8, !PT ;  /* 0x000003fc05047812 */ /* 0x000fe400078ef800 */
[----:B------:R-:W-:Y:S01]  /*0760*/  LEA R5, R5, UR4, 0x2 ;  /* 0x0000000405057c11 */ /* 0x000fe2000f8e10ff */
[----:B------:R-:W-:Y:S01]  /*0770*/  VIADD R7, R6, UR4 ;  /* 0x0000000406077c36 */ /* 0x000fe20008000000 */
[----:B------:R-:W-:Y:S01]  /*0780*/  LEA R4, R4, UR4, 0x2 ;  /* 0x0000000404047c11 */ /* 0x000fe2000f8e10ff */
[----:B------:R-:W-:Y:S01]  /*0790*/  BAR.SYNC.DEFER_BLOCKING 0x0 ;  /* 0x0000000000007b1d */ /* 0x000fe20000010000 */
[----:B------:R-:W-:Y:S02]  /*07a0*/  VIADD R9, R8, UR4 ;  /* 0x0000000408097c36 */ /* 0x000fe40008000000 */
[C---:B------:R-:W-:Y:S02]  /*07b0*/  IMAD R20, R18.reuse, 0x4, R5 ;  /* 0x0000000412147824 */ /* 0x040fe400078e0205 */
[----:B---3--:R-:W-:-:S02]  /*07c0*/  IMAD R21, R18, 0x4, R7 ;  /* 0x0000000412157824 */ /* 0x008fc400078e0207 */
[----:B------:R-:W-:Y:S01]  /*07d0*/  IMAD R22, R18, 0x4, R9 ;  /* 0x0000000412167824 */ /* 0x000fe200078e0209 */
[----:B------:R-:W-:Y:S04]  /*07e0*/  LDS R4, [R4] ;  /* 0x0000000004047984 */ /* 0x000fe80000000800 */
[----:B------:R-:W-:Y:S04]  /*07f0*/  LDS R5, [R20+0x4] ;  /* 0x0000040014057984 */ /* 0x000fe80000000800 */
[----:B------:R-:W-:Y:S04]  /*0800*/  LDS R6, [R20+0x8] ;  /* 0x0000080014067984 */ /* 0x000fe80000000800 */
[----:B------:R2:W3:Y:S04]  /*0810*/  LDS R7, [R20+0xc] ;  /* 0x00000c0014077984 */ /* 0x0004e80000000800 */
[----:B------:R-:W-:Y:S04]  /*0820*/  LDS R8, [R21+0x1000] ;  /* 0x0010000015087984 */ /* 0x000fe80000000800 */
[----:B------:R-:W-:Y:S04]  /*0830*/  LDS R9, [R21+0x1004] ;  /* 0x0010040015097984 */ /* 0x000fe80000000800 */
[----:B------:R-:W-:Y:S04]  /*0840*/  LDS R10, [R21+0x1008] ;  /* 0x00100800150a7984 */ /* 0x000fe80000000800 */
[----:B------:R4:W5:Y:S04]  /*0850*/  LDS R11, [R21+0x100c] ;  /* 0x00100c00150b7984 */ /* 0x0009680000000800 */
[----:B------:R-:W-:Y:S04]  /*0860*/  LDS R12, [R22+0x2000] ;  /* 0x00200000160c7984 */ /* 0x000fe80000000800 */
[----:B------:R-:W-:Y:S04]  /*0870*/  LDS R13, [R22+0x2004] ;  /* 0x00200400160d7984 */ /* 0x000fe80000000800 */
[----:B------:R-:W-:Y:S04]  /*0880*/  LDS R14, [R22+0x2008] ;  /* 0x00200800160e7984 */ /* 0x000fe80000000800 */
[----:B------:R1:W5:Y:S01]  /*0890*/  LDS R15, [R22+0x200c] ;  /* 0x00200c00160f7984 */ /* 0x0003620000000800 */
[----:B--2---:R-:W-:-:S02]  /*08a0*/  SGXT.U32 R20, R3, 0x2 ;  /* 0x000000020314781a */ /* 0x004fc40000000000 */
[----:B------:R-:W-:Y:S02]  /*08b0*/  LOP3.LUT R3, R0, 0xfc, RZ, 0xc0, !PT ;  /* 0x000000fc00037812 */ /* 0x000fe400078ec0ff */
[----:B------:R-:W-:Y:S02]  /*08c0*/  LOP3.LUT R25, R25, R20, RZ, 0xfc, !PT ;  /* 0x0000001419197212 */ /* 0x000fe400078efcff */
[----:B------:R-:W-:Y:S02]  /*08d0*/  PRMT R2, R3, 0x6540, R2 ;  /* 0x0000654003027816 */ /* 0x000fe40000000002 */
[C---:B------:R-:W-:Y:S02]  /*08e0*/  LOP3.LUT R3, R25.reuse, 0x4, RZ, 0xfc, !PT ;  /* 0x0000000419037812 */ /* 0x040fe400078efcff */
[C---:B------:R-:W-:Y:S02]  /*08f0*/  LOP3.LUT R19, R25.reuse, 0x8, RZ, 0xfc, !PT ;  /* 0x0000000819137812 */ /* 0x040fe400078efcff */
[----:B------:R-:W-:-:S02]  /*0900*/  LOP3.LUT R20, R25, 0xc, RZ, 0xfc, !PT ;  /* 0x0000000c19147812 */ /* 0x000fc400078efcff */
[----:B------:R-:W-:Y:S02]  /*0910*/  ISETP.GE.AND P1, PT, R25, 0x10, PT ;  /* 0x000000101900780c */ /* 0x000fe40003f26270 */
[----:B------:R-:W-:Y:S02]  /*0920*/  LOP3.LUT R0, R18, 0xc00, RZ, 0xfc, !PT ;  /* 0x00000c0012007812 */ /* 0x000fe400078efcff */
[----:B------:R-:W-:Y:S02]  /*0930*/  ISETP.GE.AND P2, PT, R3, 0x10, PT ;  /* 0x000000100300780c */ /* 0x000fe40003f46270 */
[----:B------:R-:W-:Y:S01]  /*0940*/  ISETP.GE.AND P3, PT, R19, 0x10, PT ;  /* 0x000000101300780c */ /* 0x000fe20003f66270 */
[--C-:B----4-:R-:W-:Y:S01]  /*0950*/  IMAD R21, R25, 0x1000, R2.reuse ;  /* 0x0000100019157824 */ /* 0x110fe200078e0202 */
[----:B------:R-:W-:Y:S01]  /*0960*/  ISETP.GE.AND P0, PT, R20, 0x10, PT ;  /* 0x000000101400780c */ /* 0x000fe20003f06270 */
[----:B------:R-:W-:Y:S01]  /*0970*/  IMAD R23, R3, 0x1000, R2 ;  /* 0x0000100003177824 */ /* 0x000fe200078e0202 */
[----:B------:R-:W-:Y:S01]  /*0980*/  SHF.R.U32.HI R0, RZ, 0x6, R0 ;  /* 0x00000006ff007819 */ /* 0x000fe20000011600 */
[----:B------:R-:W-:-:S02]  /*0990*/  IMAD R27, R19, 0x1000, R2 ;  /* 0x00001000131b7824 */ /* 0x000fc400078e0202 */
[----:B-1----:R-:W-:Y:S01]  /*09a0*/  IMAD.WIDE R20, R21, 0x4, R16 ;  /* 0x0000000415147825 */ /* 0x002fe200078e0210 */
[----:B------:R-:W-:-:S03]  /*09b0*/  LOP3.LUT R0, R0, 0x3c, RZ, 0xc0, !PT ;  /* 0x0000003c00007812 */ /* 0x000fc600078ec0ff */
[--C-:B0-----:R-:W-:Y:S01]  /*09c0*/  IMAD.WIDE R22, R23, 0x4, R16.reuse ;  /* 0x0000000417167825 */ /* 0x101fe200078e0210 */
[----:B---3--:R0:W-:Y:S03]  /*09d0*/  @!P1 STG.E.128 desc[UR6][R20.64], R4 ;  /* 0x0000000414009986 */ /* 0x0081e6000c101d06 */
[----:B------:R-:W-:Y:S01]  /*09e0*/  IMAD.WIDE R26, R27, 0x4, R16 ;  /* 0x000000041b1a7825 */ /* 0x000fe200078e0210 */
[----:B-----5:R0:W-:Y:S03]  /*09f0*/  @!P2 STG.E.128 desc[UR6][R22.64], R8 ;  /* 0x000000081600a986 */ /* 0x0201e6000c101d06 */
[----:B------:R-:W-:Y:S01]  /*0a00*/  VIADD R3, R0, UR4 ;  /* 0x0000000400037c36 */ /* 0x000fe20008000000 */
[----:B------:R0:W-:Y:S03]  /*0a10*/  @!P3 STG.E.128 desc[UR6][R26.64], R12 ;  /* 0x0000000c1a00b986 */ /* 0x0001e6000c101d06 */
[----:B------:R-:W-:Y:S01]  /*0a20*/  IMAD R18, R18, 0x4, R3 ;  /* 0x0000000412127824 */ /* 0x000fe200078e0203 */
[----:B0-----:R-:W-:Y:S06]  /*0a30*/  @P0 EXIT ;  /* 0x000000000000094d */ /* 0x001fec0003800000 */
[----:B0-----:R-:W-:Y:S01]  /*0a40*/  LDS R4, [R18+0x3000] ;  /* 0x0030000012047984 */ /* 0x001fe20000000800 */
[----:B------:R-:W-:-:S03]  /*0a50*/  LOP3.LUT R3, R25, 0xc, RZ, 0xfc, !PT ;  /* 0x0000000c19037812 */ /* 0x000fc600078efcff */
[----:B------:R-:W-:Y:S02]  /*0a60*/  LDS R5, [R18+0x3004] ;  /* 0x0030040012057984 */ /* 0x000fe40000000800 */
[----:B------:R-:W-:Y:S02]  /*0a70*/  IMAD R3, R3, 0x1000, R2 ;  /* 0x0000100003037824 */ /* 0x000fe400078e0202 */
[----:B------:R-:W-:Y:S02]  /*0a80*/  LDS R6, [R18+0x3008] ;  /* 0x0030080012067984 */ /* 0x000fe40000000800 */
[----:B------:R-:W-:Y:S02]  /*0a90*/  IMAD.WIDE R16, R3, 0x4, R16 ;  /* 0x0000000403107825 */ /* 0x000fe400078e0210 */
[----:B------:R-:W0:Y:S04]  /*0aa0*/  LDS R7, [R18+0x300c] ;  /* 0x00300c0012077984 */ /* 0x000e280000000800 */
[----:B0-----:R-:W-:Y:S01]  /*0ab0*/  STG.E.128 desc[UR6][R16.64], R4 ;  /* 0x0000000410007986 */ /* 0x001fe2000c101d06 */
[----:B------:R-:W-:Y:S05]  /*0ac0*/  EXIT ;  /* 0x000000000000794d */ /* 0x000fea0003800000 */
.L_x_0:
[----:B------:R-:W-:-:S00]  /*0ad0*/  BRA `(.L_x_0) ;  /* 0xfffffffc00fc7947 */ /* 0x000fc0000383ffff */
[----:B------:R-:W-:-:S00]  /*0ae0*/  NOP ;  /* 0x0000000000007918 */ /* 0x000fc00000000000 */
        /* <DEDUP_REMOVED lines=9> */
.L_x_1:


//--------------------- .nv.shared.triton_poi_fused_clone_27 --------------------------
	.section	.nv.shared.triton_poi_fused_clone_27,"aw",@nobits
	.sectionflags	@""
	.align	16
	.zero		1024


//--------------------- .nv.constant0.triton_poi_fused_clone_27 --------------------------
	.section	.nv.constant0.triton_poi_fused_clone_27,"a",@progbits
	.sectionflags	@""
	.align	4
.nv.constant0.triton_poi_fused_clone_27:
	.zero		560
